//
// Generated by NVIDIA NVVM Compiler
//
// Compiler Build ID: CL-36424714
// Cuda compilation tools, release 13.0, V13.0.88
// Based on NVVM 20.0.0
//

.version 9.0
.target sm_100
.address_size 64

	// .globl	_Z3addiPfS_

.visible .entry _Z3addiPfS_(
	.param .u32 _Z3addiPfS__param_0,
	.param .u64 .ptr .align 1 _Z3addiPfS__param_1,
	.param .u64 .ptr .align 1 _Z3addiPfS__param_2
)
{
	.reg .pred 	%p<7>;
	.reg .b32 	%r<31>;
	.reg .b32 	%f<16>;
	.reg .b64 	%rd<18>;

	ld.param.u32 	%r12, [_Z3addiPfS__param_0];
	ld.param.u64 	%rd3, [_Z3addiPfS__param_1];
	ld.param.u64 	%rd4, [_Z3addiPfS__param_2];
	cvta.to.global.u64 	%rd1, %rd4;
	cvta.to.global.u64 	%rd2, %rd3;
	mov.u32 	%r13, %ntid.x;
	mov.u32 	%r14, %ctaid.x;
	mov.u32 	%r15, %tid.x;
	mad.lo.s32 	%r29, %r13, %r14, %r15;
	mov.u32 	%r16, %nctaid.x;
	mul.lo.s32 	%r2, %r16, %r13;
	setp.ge.s32 	%p1, %r29, %r12;
	@%p1 bra 	$L__BB0_7;
	add.s32 	%r17, %r29, %r2;
	max.s32 	%r18, %r12, %r17;
	setp.lt.s32 	%p2, %r17, %r12;
	selp.u32 	%r19, 1, 0, %p2;
	add.s32 	%r20, %r17, %r19;
	sub.s32 	%r21, %r18, %r20;
	div.u32 	%r22, %r21, %r2;
	add.s32 	%r3, %r22, %r19;
	and.b32  	%r23, %r3, 3;
	setp.eq.s32 	%p3, %r23, 3;
	@%p3 bra 	$L__BB0_4;
	add.s32 	%r24, %r3, 1;
	and.b32  	%r25, %r24, 3;
	neg.s32 	%r27, %r25;
$L__BB0_3:
	.pragma "nounroll";
	mul.wide.s32 	%rd5, %r29, 4;
	add.s64 	%rd6, %rd1, %rd5;
	add.s64 	%rd7, %rd2, %rd5;
	ld.global.f32 	%f1, [%rd7];
	ld.global.f32 	%f2, [%rd6];
	add.f32 	%f3, %f1, %f2;
	st.global.f32 	[%rd6], %f3;
	add.s32 	%r29, %r29, %r2;
	add.s32 	%r27, %r27, 1;
	setp.ne.s32 	%p4, %r27, 0;
	@%p4 bra 	$L__BB0_3;
$L__BB0_4:
	setp.lt.u32 	%p5, %r3, 3;
	@%p5 bra 	$L__BB0_7;
	mul.wide.s32 	%rd11, %r2, 4;
	shl.b32 	%r26, %r2, 2;
$L__BB0_6:
	mul.wide.s32 	%rd8, %r29, 4;
	add.s64 	%rd9, %rd2, %rd8;
	ld.global.f32 	%f4, [%rd9];
	add.s64 	%rd10, %rd1, %rd8;
	ld.global.f32 	%f5, [%rd10];
	add.f32 	%f6, %f4, %f5;
	st.global.f32 	[%rd10], %f6;
	add.s64 	%rd12, %rd9, %rd11;
	ld.global.f32 	%f7, [%rd12];
	add.s64 	%rd13, %rd10, %rd11;
	ld.global.f32 	%f8, [%rd13];
	add.f32 	%f9, %f7, %f8;
	st.global.f32 	[%rd13], %f9;
	add.s64 	%rd14, %rd12, %rd11;
	ld.global.f32 	%f10, [%rd14];
	add.s64 	%rd15, %rd13, %rd11;
	ld.global.f32 	%f11, [%rd15];
	add.f32 	%f12, %f10, %f11;
	st.global.f32 	[%rd15], %f12;
	add.s64 	%rd16, %rd14, %rd11;
	ld.global.f32 	%f13, [%rd16];
	add.s64 	%rd17, %rd15, %rd11;
	ld.global.f32 	%f14, [%rd17];
	add.f32 	%f15, %f13, %f14;
	st.global.f32 	[%rd17], %f15;
	add.s32 	%r29, %r26, %r29;
	setp.lt.s32 	%p6, %r29, %r12;
	@%p6 bra 	$L__BB0_6;
$L__BB0_7:
	ret;

}
	// .globl	_Z9init_arrsiPfS_
.visible .entry _Z9init_arrsiPfS_(
	.param .u32 _Z9init_arrsiPfS__param_0,
	.param .u64 .ptr .align 1 _Z9init_arrsiPfS__param_1,
	.param .u64 .ptr .align 1 _Z9init_arrsiPfS__param_2
)
{
	.reg .pred 	%p<7>;
	.reg .b32 	%r<35>;
	.reg .b64 	%rd<18>;

	ld.param.u32 	%r12, [_Z9init_arrsiPfS__param_0];
	ld.param.u64 	%rd3, [_Z9init_arrsiPfS__param_1];
	ld.param.u64 	%rd4, [_Z9init_arrsiPfS__param_2];
	cvta.to.global.u64 	%rd1, %rd4;
	cvta.to.global.u64 	%rd2, %rd3;
	mov.u32 	%r13, %ntid.x;
	mov.u32 	%r14, %ctaid.x;
	mov.u32 	%r15, %tid.x;
	mad.lo.s32 	%r33, %r13, %r14, %r15;
	mov.u32 	%r16, %nctaid.x;
	mul.lo.s32 	%r2, %r16, %r13;
	setp.ge.s32 	%p1, %r33, %r12;
	@%p1 bra 	$L__BB1_7;
	add.s32 	%r17, %r33, %r2;
	max.s32 	%r18, %r12, %r17;
	setp.lt.s32 	%p2, %r17, %r12;
	selp.u32 	%r19, 1, 0, %p2;
	add.s32 	%r20, %r17, %r19;
	sub.s32 	%r21, %r18, %r20;
	div.u32 	%r22, %r21, %r2;
	add.s32 	%r3, %r22, %r19;
	and.b32  	%r23, %r3, 3;
	setp.eq.s32 	%p3, %r23, 3;
	@%p3 bra 	$L__BB1_4;
	add.s32 	%r24, %r3, 1;
	and.b32  	%r25, %r24, 3;
	neg.s32 	%r31, %r25;
$L__BB1_3:
	.pragma "nounroll";
	mul.wide.s32 	%rd5, %r33, 4;
	add.s64 	%rd6, %rd1, %rd5;
	add.s64 	%rd7, %rd2, %rd5;
	mov.b32 	%r26, 1065353216;
	st.global.u32 	[%rd7], %r26;
	mov.b32 	%r27, 1073741824;
	st.global.u32 	[%rd6], %r27;
	add.s32 	%r33, %r33, %r2;
	add.s32 	%r31, %r31, 1;
	setp.ne.s32 	%p4, %r31, 0;
	@%p4 bra 	$L__BB1_3;
$L__BB1_4:
	setp.lt.u32 	%p5, %r3, 3;
	@%p5 bra 	$L__BB1_7;
	mul.wide.s32 	%rd11, %r2, 4;
	shl.b32 	%r30, %r2, 2;
$L__BB1_6:
	mul.wide.s32 	%rd8, %r33, 4;
	add.s64 	%rd9, %rd2, %rd8;
	mov.b32 	%r28, 1065353216;
	st.global.u32 	[%rd9], %r28;
	add.s64 	%rd10, %rd1, %rd8;
	mov.b32 	%r29, 1073741824;
	st.global.u32 	[%rd10], %r29;
	add.s64 	%rd12, %rd9, %rd11;
	st.global.u32 	[%rd12], %r28;
	add.s64 	%rd13, %rd10, %rd11;
	st.global.u32 	[%rd13], %r29;
	add.s64 	%rd14, %rd12, %rd11;
	st.global.u32 	[%rd14], %r28;
	add.s64 	%rd15, %rd13, %rd11;
	st.global.u32 	[%rd15], %r29;
	add.s64 	%rd16, %rd14, %rd11;
	st.global.u32 	[%rd16], %r28;
	add.s64 	%rd17, %rd15, %rd11;
	st.global.u32 	[%rd17], %r29;
	add.s32 	%r33, %r30, %r33;
	setp.lt.s32 	%p6, %r33, %r12;
	@%p6 bra 	$L__BB1_6;
$L__BB1_7:
	ret;

}


// ===== COMPILED SASS (sm_100) =====

	.target	sm_100

	.elftype	@"ET_EXEC"


//--------------------- .note.nv.tkinfo           --------------------------
	.section	.note.nv.tkinfo,"",@"SHT_NOTE"
	.sectionflags	@"SHF_NOTE_NV_TKINFO"
	.tkinfo
        /*0018*/ 	.word	0x00000002
        /*0030*/ 	.string	""
        /*0030*/ 	.string	"ptxas"
        /*0030*/ 	.string	"Cuda compilation tools, release 13.0, V13.0.88"
        /*0030*/ 	.string	"Build cuda_13.0.r13.0/compiler.36424714_0"
        /*0030*/ 	.string	"-arch sm_100 -m 64 "



//--------------------- .note.nv.cuinfo           --------------------------
	.section	.note.nv.cuinfo,"",@"SHT_NOTE"
	.sectionflags	@"SHF_NOTE_NV_CUINFO"
        /*0018*/ 	.short	0x0002
        /*001a*/ 	.short	0x0064
        /*001c*/ 	.short	0x0082
	.zero		2


//--------------------- .nv.info                  --------------------------
	.section	.nv.info,"",@"SHT_CUDA_INFO"
	.align	4


	//----- nvinfo : EIATTR_REGCOUNT
	.align		4
        /*0000*/ 	.byte	0x04, 0x2f
        /*0002*/ 	.short	(.L_1 - .L_0)
	.align		4
.L_0:
        /*0004*/ 	.word	index@(_Z3addiPfS_)
        /*0008*/ 	.word	0x00000018


	//----- nvinfo : EIATTR_FRAME_SIZE
	.align		4
.L_1:
        /*000c*/ 	.byte	0x04, 0x11
        /*000e*/ 	.short	(.L_3 - .L_2)
	.align		4
.L_2:
        /*0010*/ 	.word	index@(_Z3addiPfS_)
        /*0014*/ 	.word	0x00000000


	//----- nvinfo : EIATTR_REGCOUNT
	.align		4
.L_3:
        /*0018*/ 	.byte	0x04, 0x2f
        /*001a*/ 	.short	(.L_5 - .L_4)
	.align		4
.L_4:
        /*001c*/ 	.word	index@(_Z9init_arrsiPfS_)
        /*0020*/ 	.word	0x0000001e


	//----- nvinfo : EIATTR_FRAME_SIZE
	.align		4
.L_5:
        /*0024*/ 	.byte	0x04, 0x11
        /*0026*/ 	.short	(.L_7 - .L_6)
	.align		4
.L_6:
        /*0028*/ 	.word	index@(_Z9init_arrsiPfS_)
        /*002c*/ 	.word	0x00000000


	//----- nvinfo : EIATTR_MIN_STACK_SIZE
	.align		4
.L_7:
        /*0030*/ 	.byte	0x04, 0x12
        /*0032*/ 	.short	(.L_9 - .L_8)
	.align		4
.L_8:
        /*0034*/ 	.word	index@(_Z9init_arrsiPfS_)
        /*0038*/ 	.word	0x00000000


	//----- nvinfo : EIATTR_MIN_STACK_SIZE
	.align		4
.L_9:
        /*003c*/ 	.byte	0x04, 0x12
        /*003e*/ 	.short	(.L_11 - .L_10)
	.align		4
.L_10:
        /*0040*/ 	.word	index@(_Z3addiPfS_)
        /*0044*/ 	.word	0x00000000
.L_11:


//--------------------- .nv.compat                --------------------------
	.section	.nv.compat,"",@"SHT_CUDA_COMPAT_INFO"
	.align	4
        /*0000*/ 	.byte	0x02, 0x09, 0x00, 0x00, 0x02, 0x02, 0x01, 0x00, 0x02, 0x05, 0x05, 0x00, 0x03, 0x07, 0x01, 0x01
        /*0010*/ 	.byte	0x02, 0x03, 0x00, 0x00, 0x02, 0x06, 0x01, 0x00, 0x04, 0x0b, 0x08, 0x00, 0x09, 0x00, 0x00, 0x00
        /*0020*/ 	.byte	0x00, 0x00, 0x00, 0x00


//--------------------- .nv.info._Z9init_arrsiPfS_ --------------------------
	.section	.nv.info._Z9init_arrsiPfS_,"",@"SHT_CUDA_INFO"
	.sectionflags	@""
	.align	4


	//----- nvinfo : EIATTR_CUDA_API_VERSION
	.align		4
        /*0000*/ 	.byte	0x04, 0x37
        /*0002*/ 	.short	(.L_13 - .L_12)
.L_12:
        /*0004*/ 	.word	0x00000082


	//----- nvinfo : EIATTR_KPARAM_INFO
	.align		4
.L_13:
        /*0008*/ 	.byte	0x04, 0x17
        /*000a*/ 	.short	(.L_15 - .L_14)
.L_14:
        /*000c*/ 	.word	0x00000000
        /*0010*/ 	.short	0x0002
        /*0012*/ 	.short	0x0010
        /*0014*/ 	.byte	0x00, 0xf5, 0x21, 0x00


	//----- nvinfo : EIATTR_KPARAM_INFO
	.align		4
.L_15:
        /*0018*/ 	.byte	0x04, 0x17
        /*001a*/ 	.short	(.L_17 - .L_16)
.L_16:
        /*001c*/ 	.word	0x00000000
        /*0020*/ 	.short	0x0001
        /*0022*/ 	.short	0x0008
        /*0024*/ 	.byte	0x00, 0xf5, 0x21, 0x00


	//----- nvinfo : EIATTR_KPARAM_INFO
	.align		4
.L_17:
        /*0028*/ 	.byte	0x04, 0x17
        /*002a*/ 	.short	(.L_19 - .L_18)
.L_18:
        /*002c*/ 	.word	0x00000000
        /*0030*/ 	.short	0x0000
        /*0032*/ 	.short	0x0000
        /*0034*/ 	.byte	0x00, 0xf0, 0x11, 0x00


	//----- nvinfo : EIATTR_SPARSE_MMA_MASK
	.align		4
.L_19:
        /*0038*/ 	.byte	0x03, 0x50
        /*003a*/ 	.short	0x0000


	//----- nvinfo : EIATTR_MAXREG_COUNT
	.align		4
        /*003c*/ 	.byte	0x03, 0x1b
        /*003e*/ 	.short	0x00ff


	//----- nvinfo : EIATTR_MERCURY_ISA_VERSION
	.align		4
        /*0040*/ 	.byte	0x03, 0x5f
        /*0042*/ 	.short	0x0101


	//----- nvinfo : EIATTR_VRC_CTA_INIT_COUNT
	.align		4
        /*0044*/ 	.byte	0x02, 0x4a
	.zero		1
	.zero		1


	//----- nvinfo : EIATTR_EXIT_INSTR_OFFSETS
	.align		4
        /*0048*/ 	.byte	0x04, 0x1c
        /*004a*/ 	.short	(.L_21 - .L_20)


	//   ....[0]....
.L_20:
        /*004c*/ 	.word	0x00000090


	//   ....[1]....
        /*0050*/ 	.word	0x000003a0


	//   ....[2]....
        /*0054*/ 	.word	0x00000500


	//----- nvinfo : EIATTR_CRS_STACK_SIZE
	.align		4
.L_21:
        /*0058*/ 	.byte	0x04, 0x1e
        /*005a*/ 	.short	(.L_23 - .L_22)
.L_22:
        /*005c*/ 	.word	0x00000000


	//----- nvinfo : EIATTR_CBANK_PARAM_SIZE
	.align		4
.L_23:
        /*0060*/ 	.byte	0x03, 0x19
        /*0062*/ 	.short	0x0018


	//----- nvinfo : EIATTR_PARAM_CBANK
	.align		4
        /*0064*/ 	.byte	0x04, 0x0a
        /*0066*/ 	.short	(.L_25 - .L_24)
	.align		4
.L_24:
        /*0068*/ 	.word	index@(.nv.constant0._Z9init_arrsiPfS_)
        /*006c*/ 	.short	0x0380
        /*006e*/ 	.short	0x0018


	//----- nvinfo : EIATTR_SW_WAR
	.align		4
.L_25:
        /*0070*/ 	.byte	0x04, 0x36
        /*0072*/ 	.short	(.L_27 - .L_26)
.L_26:
        /*0074*/ 	.word	0x00000008
.L_27:


//--------------------- .nv.info._Z3addiPfS_      --------------------------
	.section	.nv.info._Z3addiPfS_,"",@"SHT_CUDA_INFO"
	.sectionflags	@""
	.align	4


	//----- nvinfo : EIATTR_CUDA_API_VERSION
	.align		4
        /*0000*/ 	.byte	0x04, 0x37
        /*0002*/ 	.short	(.L_29 - .L_28)
.L_28:
        /*0004*/ 	.word	0x00000082


	//----- nvinfo : EIATTR_KPARAM_INFO
	.align		4
.L_29:
        /*0008*/ 	.byte	0x04, 0x17
        /*000a*/ 	.short	(.L_31 - .L_30)
.L_30:
        /*000c*/ 	.word	0x00000000
        /*0010*/ 	.short	0x0002
        /*0012*/ 	.short	0x0010
        /*0014*/ 	.byte	0x00, 0xf5, 0x21, 0x00


	//----- nvinfo : EIATTR_KPARAM_INFO
	.align		4
.L_31:
        /*0018*/ 	.byte	0x04, 0x17
        /*001a*/ 	.short	(.L_33 - .L_32)
.L_32:
        /*001c*/ 	.word	0x00000000
        /*0020*/ 	.short	0x0001
        /*0022*/ 	.short	0x0008
        /*0024*/ 	.byte	0x00, 0xf5, 0x21, 0x00


	//----- nvinfo : EIATTR_KPARAM_INFO
	.align		4
.L_33:
        /*0028*/ 	.byte	0x04, 0x17
        /*002a*/ 	.short	(.L_35 - .L_34)
.L_34:
        /*002c*/ 	.word	0x00000000
        /*0030*/ 	.short	0x0000
        /*0032*/ 	.short	0x0000
        /*0034*/ 	.byte	0x00, 0xf0, 0x11, 0x00


	//----- nvinfo : EIATTR_SPARSE_MMA_MASK
	.align		4
.L_35:
        /*0038*/ 	.byte	0x03, 0x50
        /*003a*/ 	.short	0x0000


	//----- nvinfo : EIATTR_MAXREG_COUNT
	.align		4
        /*003c*/ 	.byte	0x03, 0x1b
        /*003e*/ 	.short	0x00ff


	//----- nvinfo : EIATTR_MERCURY_ISA_VERSION
	.align		4
        /*0040*/ 	.byte	0x03, 0x5f
        /*0042*/ 	.short	0x0101


	//----- nvinfo : EIATTR_VRC_CTA_INIT_COUNT
	.align		4
        /*0044*/ 	.byte	0x02, 0x4a
	.zero		1
	.zero		1


	//----- nvinfo : EIATTR_EXIT_INSTR_OFFSETS
	.align		4
        /*0048*/ 	.byte	0x04, 0x1c
        /*004a*/ 	.short	(.L_37 - .L_36)


	//   ....[0]....
.L_36:
        /*004c*/ 	.word	0x00000090


	//   ....[1]....
        /*0050*/ 	.word	0x00000380


	//   ....[2]....
        /*0054*/ 	.word	0x00000560


	//----- nvinfo : EIATTR_CRS_STACK_SIZE
	.align		4
.L_37:
        /*0058*/ 	.byte	0x04, 0x1e
        /*005a*/ 	.short	(.L_39 - .L_38)
.L_38:
        /*005c*/ 	.word	0x00000000


	//----- nvinfo : EIATTR_CBANK_PARAM_SIZE
	.align		4
.L_39:
        /*0060*/ 	.byte	0x03, 0x19
        /*0062*/ 	.short	0x0018


	//----- nvinfo : EIATTR_PARAM_CBANK
	.align		4
        /*0064*/ 	.byte	0x04, 0x0a
        /*0066*/ 	.short	(.L_41 - .L_40)
	.align		4
.L_40:
        /*0068*/ 	.word	index@(.nv.constant0._Z3addiPfS_)
        /*006c*/ 	.short	0x0380
        /*006e*/ 	.short	0x0018


	//----- nvinfo : EIATTR_SW_WAR
	.align		4
.L_41:
        /*0070*/ 	.byte	0x04, 0x36
        /*0072*/ 	.short	(.L_43 - .L_42)
.L_42:
        /*0074*/ 	.word	0x00000008
.L_43:


//--------------------- .nv.callgraph             --------------------------
	.section	.nv.callgraph,"",@"SHT_CUDA_CALLGRAPH"
	.align	4
	.sectionentsize	8
	.align		4
        /*0000*/ 	.word	0x00000000
	.align		4
        /*0004*/ 	.word	0xffffffff
	.align		4
        /*0008*/ 	.word	0x00000000
	.align		4
        /*000c*/ 	.word	0xfffffffe
	.align		4
        /*0010*/ 	.word	0x00000000
	.align		4
        /*0014*/ 	.word	0xfffffffd
	.align		4
        /*0018*/ 	.word	0x00000000
	.align		4
        /*001c*/ 	.word	0xfffffffc


//--------------------- .text._Z9init_arrsiPfS_   --------------------------
	.section	.text._Z9init_arrsiPfS_,"ax",@progbits
	.align	128
        .global         _Z9init_arrsiPfS_
        .type           _Z9init_arrsiPfS_,@function
        .size           _Z9init_arrsiPfS_,(.L_x_10 - _Z9init_arrsiPfS_)
        .other          _Z9init_arrsiPfS_,@"STO_CUDA_ENTRY STV_DEFAULT"
_Z9init_arrsiPfS_:
.text._Z9init_arrsiPfS_:
[----:B------:R-:W-:Y:S01]  /*0000*/  LDC R1, c[0x0][0x37c] ;  /* 0x0000df00ff017b82 */ /* 0x000fe20000000800 */
[----:B------:R-:W0:Y:S01]  /*0010*/  S2R R7, SR_CTAID.X ;  /* 0x0000000000077919 */ /* 0x000e220000002500 */
[----:B------:R-:W0:Y:S06]  /*0020*/  LDCU UR4, c[0x0][0x360] ;  /* 0x00006c00ff0477ac */ /* 0x000e2c0008000800 */
[----:B------:R-:W1:Y:S01]  /*0030*/  LDC R2, c[0x0][0x370] ;  /* 0x0000dc00ff027b82 */ /* 0x000e620000000800 */
[----:B------:R-:W0:Y:S01]  /*0040*/  S2R R0, SR_TID.X ;  /* 0x0000000000007919 */ /* 0x000e220000002100 */
[----:B------:R-:W2:Y:S01]  /*0050*/  LDCU UR6, c[0x0][0x380] ;  /* 0x00007000ff0677ac */ /* 0x000ea20008000800 */
[----:B0-----:R-:W-:-:S02]  /*0060*/  IMAD R7, R7, UR4, R0 ;  /* 0x0000000407077c24 */ /* 0x001fc4000f8e0200 */
[----:B-1----:R-:W-:-:S03]  /*0070*/  IMAD R0, R2, UR4, RZ ;  /* 0x0000000402007c24 */ /* 0x002fc6000f8e02ff */
[----:B--2---:R-:W-:-:S13]  /*0080*/  ISETP.GE.AND P0, PT, R7, UR6, PT ;  /* 0x0000000607007c0c */ /* 0x004fda000bf06270 */
[----:B------:R-:W-:Y:S05]  /*0090*/  @P0 EXIT ;  /* 0x000000000000094d */ /* 0x000fea0003800000 */
[----:B------:R-:W0:Y:S01]  /*00a0*/  I2F.U32.RP R8, R0 ;  /* 0x0000000000087306 */ /* 0x000e220000209000 */
[C---:B------:R-:W-:Y:S01]  /*00b0*/  IADD3 R4, PT, PT, R0.reuse, R7, RZ ;  /* 0x0000000700047210 */ /* 0x040fe20007ffe0ff */
[----:B------:R-:W-:Y:S01]  /*00c0*/  IMAD.MOV R9, RZ, RZ, -R0 ;  /* 0x000000ffff097224 */ /* 0x000fe200078e0a00 */
[----:B------:R-:W-:Y:S01]  /*00d0*/  ISETP.NE.U32.AND P2, PT, R0, RZ, PT ;  /* 0x000000ff0000720c */ /* 0x000fe20003f45070 */
[----:B------:R-:W1:Y:S01]  /*00e0*/  LDCU.64 UR4, c[0x0][0x358] ;  /* 0x00006b00ff0477ac */ /* 0x000e620008000a00 */
[C---:B------:R-:W-:Y:S01]  /*00f0*/  ISETP.GE.AND P0, PT, R4.reuse, UR6, PT ;  /* 0x0000000604007c0c */ /* 0x040fe2000bf06270 */
[----:B------:R-:W-:Y:S01]  /*0100*/  BSSY.RECONVERGENT B0, `(.L_x_0) ;  /* 0x0000029000007945 */ /* 0x000fe20003800200 */
[----:B------:R-:W-:Y:S02]  /*0110*/  VIMNMX R5, PT, PT, R4, UR6, !PT ;  /* 0x0000000604057c48 */ /* 0x000fe4000ffe0100 */
[----:B------:R-:W-:-:S04]  /*0120*/  SEL R6, RZ, 0x1, P0 ;  /* 0x00000001ff067807 */ /* 0x000fc80000000000 */
[----:B------:R-:W-:Y:S01]  /*0130*/  IADD3 R5, PT, PT, R5, -R4, -R6 ;  /* 0x8000000405057210 */ /* 0x000fe20007ffe806 */
[----:B0-----:R-:W0:Y:S02]  /*0140*/  MUFU.RCP R8, R8 ;  /* 0x0000000800087308 */ /* 0x001e240000001000 */
[----:B0-----:R-:W-:-:S06]  /*0150*/  IADD3 R2, PT, PT, R8, 0xffffffe, RZ ;  /* 0x0ffffffe08027810 */ /* 0x001fcc0007ffe0ff */
[----:B------:R0:W2:Y:S02]  /*0160*/  F2I.FTZ.U32.TRUNC.NTZ R3, R2 ;  /* 0x0000000200037305 */ /* 0x0000a4000021f000 */
[----:B0-----:R-:W-:Y:S02]  /*0170*/  IMAD.MOV.U32 R2, RZ, RZ, RZ ;  /* 0x000000ffff027224 */ /* 0x001fe400078e00ff */
[----:B--2---:R-:W-:-:S04]  /*0180*/  IMAD R9, R9, R3, RZ ;  /* 0x0000000309097224 */ /* 0x004fc800078e02ff */
[----:B------:R-:W-:-:S06]  /*0190*/  IMAD.HI.U32 R8, R3, R9, R2 ;  /* 0x0000000903087227 */ /* 0x000fcc00078e0002 */
[----:B------:R-:W-:-:S05]  /*01a0*/  IMAD.HI.U32 R9, R8, R5, RZ ;  /* 0x0000000508097227 */ /* 0x000fca00078e00ff */
[----:B------:R-:W-:-:S05]  /*01b0*/  IADD3 R2, PT, PT, -R9, RZ, RZ ;  /* 0x000000ff09027210 */ /* 0x000fca0007ffe1ff */
[----:B------:R-:W-:Y:S02]  /*01c0*/  IMAD R5, R0, R2, R5 ;  /* 0x0000000200057224 */ /* 0x000fe400078e0205 */
[----:B------:R-:W0:Y:S03]  /*01d0*/  LDC.64 R2, c[0x0][0x390] ;  /* 0x0000e400ff027b82 */ /* 0x000e260000000a00 */
[----:B------:R-:W-:-:S13]  /*01e0*/  ISETP.GE.U32.AND P0, PT, R5, R0, PT ;  /* 0x000000000500720c */ /* 0x000fda0003f06070 */
[----:B------:R-:W-:Y:S01]  /*01f0*/  @P0 IMAD.IADD R5, R5, 0x1, -R0 ;  /* 0x0000000105050824 */ /* 0x000fe200078e0a00 */
[----:B------:R-:W-:-:S04]  /*0200*/  @P0 IADD3 R9, PT, PT, R9, 0x1, RZ ;  /* 0x0000000109090810 */ /* 0x000fc80007ffe0ff */
[-C--:B------:R-:W-:Y:S02]  /*0210*/  ISETP.GE.U32.AND P1, PT, R5, R0.reuse, PT ;  /* 0x000000000500720c */ /* 0x080fe40003f26070 */
[----:B------:R-:W2:Y:S11]  /*0220*/  LDC.64 R4, c[0x0][0x388] ;  /* 0x0000e200ff047b82 */ /* 0x000eb60000000a00 */
[----:B------:R-:W-:Y:S01]  /*0230*/  @P1 VIADD R9, R9, 0x1 ;  /* 0x0000000109091836 */ /* 0x000fe20000000000 */
[----:B------:R-:W-:-:S04]  /*0240*/  @!P2 LOP3.LUT R9, RZ, R0, RZ, 0x33, !PT ;  /* 0x00000000ff09a212 */ /* 0x000fc800078e33ff */
[----:B------:R-:W-:-:S04]  /*0250*/  IADD3 R6, PT, PT, R6, R9, RZ ;  /* 0x0000000906067210 */ /* 0x000fc80007ffe0ff */
[C---:B------:R-:W-:Y:S02]  /*0260*/  LOP3.LUT R8, R6.reuse, 0x3, RZ, 0xc0, !PT ;  /* 0x0000000306087812 */ /* 0x040fe400078ec0ff */
[----:B------:R-:W-:Y:S02]  /*0270*/  ISETP.GE.U32.AND P1, PT, R6, 0x3, PT ;  /* 0x000000030600780c */ /* 0x000fe40003f26070 */
[----:B------:R-:W-:-:S13]  /*0280*/  ISETP.NE.AND P0, PT, R8, 0x3, PT ;  /* 0x000000030800780c */ /* 0x000fda0003f05270 */
[----:B01----:R-:W-:Y:S05]  /*0290*/  @!P0 BRA `(.L_x_1) ;  /* 0x00000000003c8947 */ /* 0x003fea0003800000 */
[----:B------:R-:W0:Y:S01]  /*02a0*/  LDC.64 R12, c[0x0][0x390] ;  /* 0x0000e400ff0c7b82 */ /* 0x000e220000000a00 */
[----:B------:R-:W-:Y:S02]  /*02b0*/  VIADD R6, R6, 0x1 ;  /* 0x0000000106067836 */ /* 0x000fe40000000000 */
[----:B------:R-:W-:Y:S02]  /*02c0*/  HFMA2 R17, -RZ, RZ, 1.875, 0 ;  /* 0x3f800000ff117431 */ /* 0x000fe400000001ff */
[----:B------:R-:W-:Y:S01]  /*02d0*/  IMAD.MOV.U32 R19, RZ, RZ, 0x40000000 ;  /* 0x40000000ff137424 */ /* 0x000fe200078e00ff */
[----:B------:R-:W-:Y:S02]  /*02e0*/  LOP3.LUT R6, R6, 0x3, RZ, 0xc0, !PT ;  /* 0x0000000306067812 */ /* 0x000fe400078ec0ff */
[----:B------:R-:W1:Y:S02]  /*02f0*/  LDC.64 R14, c[0x0][0x388] ;  /* 0x0000e200ff0e7b82 */ /* 0x000e640000000a00 */
[----:B------:R-:W-:-:S07]  /*0300*/  IADD3 R6, PT, PT, -R6, RZ, RZ ;  /* 0x000000ff06067210 */ /* 0x000fce0007ffe1ff */
.L_x_2:
[----:B-1----:R-:W-:-:S04]  /*0310*/  IMAD.WIDE R10, R7, 0x4, R14 ;  /* 0x00000004070a7825 */ /* 0x002fc800078e020e */
[----:B0-----:R-:W-:Y:S01]  /*0320*/  IMAD.WIDE R8, R7, 0x4, R12 ;  /* 0x0000000407087825 */ /* 0x001fe200078e020c */
[----:B------:R3:W-:Y:S01]  /*0330*/  STG.E desc[UR4][R10.64], R17 ;  /* 0x000000110a007986 */ /* 0x0007e2000c101904 */
[----:B------:R-:W-:Y:S02]  /*0340*/  IADD3 R7, PT, PT, R0, R7, RZ ;  /* 0x0000000700077210 */ /* 0x000fe40007ffe0ff */
[----:B------:R-:W-:Y:S01]  /*0350*/  VIADD R6, R6, 0x1 ;  /* 0x0000000106067836 */ /* 0x000fe20000000000 */
[----:B------:R3:W-:Y:S04]  /*0360*/  STG.E desc[UR4][R8.64], R19 ;  /* 0x0000001308007986 */ /* 0x0007e8000c101904 */
[----:B------:R-:W-:-:S13]  /*0370*/  ISETP.NE.AND P0, PT, R6, RZ, PT ;  /* 0x000000ff0600720c */ /* 0x000fda0003f05270 */
[----:B---3--:R-:W-:Y:S05]  /*0380*/  @P0 BRA `(.L_x_2) ;  /* 0xfffffffc00e00947 */ /* 0x008fea000383ffff */
.L_x_1:
[----:B------:R-:W-:Y:S05]  /*0390*/  BSYNC.RECONVERGENT B0 ;  /* 0x0000000000007941 */ /* 0x000fea0003800200 */
.L_x_0:
[----:B------:R-:W-:Y:S05]  /*03a0*/  @!P1 EXIT ;  /* 0x000000000000994d */ /* 0x000fea0003800000 */
.L_x_3:
[----:B0-2---:R-:W-:Y:S01]  /*03b0*/  IMAD.WIDE R20, R7, 0x4, R4 ;  /* 0x0000000407147825 */ /* 0x005fe200078e0204 */
[----:B------:R-:W-:-:S03]  /*03c0*/  MOV R27, 0x40000000 ;  /* 0x40000000001b7802 */ /* 0x000fc60000000f00 */
[----:B------:R-:W-:Y:S01]  /*03d0*/  IMAD.WIDE R22, R7, 0x4, R2 ;  /* 0x0000000407167825 */ /* 0x000fe200078e0202 */
[----:B------:R-:W-:-:S03]  /*03e0*/  LEA R7, R0, R7, 0x2 ;  /* 0x0000000700077211 */ /* 0x000fc600078e10ff */
[----:B------:R-:W-:Y:S01]  /*03f0*/  IMAD.WIDE R8, R0, 0x4, R20 ;  /* 0x0000000400087825 */ /* 0x000fe200078e0214 */
[----:B------:R-:W-:-:S03]  /*0400*/  ISETP.GE.AND P0, PT, R7, UR6, PT ;  /* 0x0000000607007c0c */ /* 0x000fc6000bf06270 */
[----:B------:R-:W-:-:S04]  /*0410*/  IMAD.WIDE R10, R0, 0x4, R22 ;  /* 0x00000004000a7825 */ /* 0x000fc800078e0216 */
[----:B------:R-:W-:Y:S02]  /*0420*/  IMAD.MOV.U32 R25, RZ, RZ, 0x3f800000 ;  /* 0x3f800000ff197424 */ /* 0x000fe400078e00ff */
[----:B------:R-:W-:-:S03]  /*0430*/  IMAD.WIDE R12, R0, 0x4, R8 ;  /* 0x00000004000c7825 */ /* 0x000fc600078e0208 */
[----:B------:R0:W-:Y:S01]  /*0440*/  STG.E desc[UR4][R20.64], R25 ;  /* 0x0000001914007986 */ /* 0x0001e2000c101904 */
[----:B------:R-:W-:-:S03]  /*0450*/  IMAD.WIDE R14, R0, 0x4, R10 ;  /* 0x00000004000e7825 */ /* 0x000fc600078e020a */
[----:B------:R0:W-:Y:S01]  /*0460*/  STG.E desc[UR4][R22.64], R27 ;  /* 0x0000001b16007986 */ /* 0x0001e2000c101904 */
[----:B------:R-:W-:-:S03]  /*0470*/  IMAD.WIDE R16, R0, 0x4, R12 ;  /* 0x0000000400107825 */ /* 0x000fc600078e020c */
[----:B------:R0:W-:Y:S01]  /*0480*/  STG.E desc[UR4][R8.64], R25 ;  /* 0x0000001908007986 */ /* 0x0001e2000c101904 */
[----:B------:R-:W-:-:S03]  /*0490*/  IMAD.WIDE R18, R0, 0x4, R14 ;  /* 0x0000000400127825 */ /* 0x000fc600078e020e */
[----:B------:R0:W-:Y:S04]  /*04a0*/  STG.E desc[UR4][R10.64], R27 ;  /* 0x0000001b0a007986 */ /* 0x0001e8000c101904 */
[----:B------:R0:W-:Y:S04]  /*04b0*/  STG.E desc[UR4][R12.64], R25 ;  /* 0x000000190c007986 */ /* 0x0001e8000c101904 */
[----:B------:R0:W-:Y:S04]  /*04c0*/  STG.E desc[UR4][R14.64], R27 ;  /* 0x0000001b0e007986 */ /* 0x0001e8000c101904 */
[----:B------:R0:W-:Y:S04]  /*04d0*/  STG.E desc[UR4][R16.64], R25 ;  /* 0x0000001910007986 */ /* 0x0001e8000c101904 */
[----:B------:R0:W-:Y:S01]  /*04e0*/  STG.E desc[UR4][R18.64], R27 ;  /* 0x0000001b12007986 */ /* 0x0001e2000c101904 */
[----:B------:R-:W-:Y:S05]  /*04f0*/  @!P0 BRA `(.L_x_3) ;  /* 0xfffffffc00ac8947 */ /* 0x000fea000383ffff */
[----:B------:R-:W-:Y:S05]  /*0500*/  EXIT ;  /* 0x000000000000794d */ /* 0x000fea0003800000 */
.L_x_4:
[----:B------:R-:W-:-:S00]  /*0510*/  BRA `(.L_x_4) ;  /* 0xfffffffc00fc7947 */ /* 0x000fc0000383ffff */
[----:B------:R-:W-:-:S00]  /*0520*/  NOP ;  /* 0x0000000000007918 */ /* 0x000fc00000000000 */
        /* <DEDUP_REMOVED lines=13> */
.L_x_10:


//--------------------- .text._Z3addiPfS_         --------------------------
	.section	.text._Z3addiPfS_,"ax",@progbits
	.align	128
        .global         _Z3addiPfS_
        .type           _Z3addiPfS_,@function
        .size           _Z3addiPfS_,(.L_x_11 - _Z3addiPfS_)
        .other          _Z3addiPfS_,@"STO_CUDA_ENTRY STV_DEFAULT"
_Z3addiPfS_:
.text._Z3addiPfS_:
        /* <DEDUP_REMOVED lines=11> */
[C---:B------:R-:W-:Y:S01]  /*00b0*/  IMAD.IADD R2, R0.reuse, 0x1, R3 ;  /* 0x0000000100027824 */ /* 0x040fe200078e0203 */
[----:B------:R-:W-:Y:S01]  /*00c0*/  IADD3 R9, PT, PT, RZ, -R0, RZ ;  /* 0x80000000ff097210 */ /* 0x000fe20007ffe0ff */
[----:B------:R-:W1:Y:S01]  /*00d0*/  LDCU.64 UR4, c[0x0][0x358] ;  /* 0x00006b00ff0477ac */ /* 0x000e620008000a00 */
[----:B------:R-:W-:Y:S01]  /*00e0*/  ISETP.NE.U32.AND P2, PT, R0, RZ, PT ;  /* 0x000000ff0000720c */ /* 0x000fe20003f45070 */
[----:B------:R-:W-:Y:S01]  /*00f0*/  BSSY.RECONVERGENT B0, `(.L_x_5) ;  /* 0x0000028000007945 */ /* 0x000fe20003800200 */
[C---:B------:R-:W-:Y:S02]  /*0100*/  ISETP.GE.AND P0, PT, R2.reuse, UR6, PT ;  /* 0x0000000602007c0c */ /* 0x040fe4000bf06270 */
[----:B------:R-:W-:Y:S02]  /*0110*/  VIMNMX R7, PT, PT, R2, UR6, !PT ;  /* 0x0000000602077c48 */ /* 0x000fe4000ffe0100 */
[----:B------:R-:W-:-:S04]  /*0120*/  SEL R6, RZ, 0x1, P0 ;  /* 0x00000001ff067807 */ /* 0x000fc80000000000 */
[----:B------:R-:W-:Y:S01]  /*0130*/  IADD3 R7, PT, PT, R7, -R2, -R6 ;  /* 0x8000000207077210 */ /* 0x000fe20007ffe806 */
[----:B0-----:R-:W0:Y:S02]  /*0140*/  MUFU.RCP R8, R8 ;  /* 0x0000000800087308 */ /* 0x001e240000001000 */
[----:B0-----:R-:W-:-:S06]  /*0150*/  IADD3 R4, PT, PT, R8, 0xffffffe, RZ ;  /* 0x0ffffffe08047810 */ /* 0x001fcc0007ffe0ff */
[----:B------:R0:W2:Y:S02]  /*0160*/  F2I.FTZ.U32.TRUNC.NTZ R5, R4 ;  /* 0x0000000400057305 */ /* 0x0000a4000021f000 */
[----:B0-----:R-:W-:Y:S02]  /*0170*/  HFMA2 R4, -RZ, RZ, 0, 0 ;  /* 0x00000000ff047431 */ /* 0x001fe400000001ff */
[----:B--2---:R-:W-:-:S04]  /*0180*/  IMAD R9, R9, R5, RZ ;  /* 0x0000000509097224 */ /* 0x004fc800078e02ff */
[----:B------:R-:W-:-:S06]  /*0190*/  IMAD.HI.U32 R8, R5, R9, R4 ;  /* 0x0000000905087227 */ /* 0x000fcc00078e0004 */
[----:B------:R-:W-:-:S05]  /*01a0*/  IMAD.HI.U32 R5, R8, R7, RZ ;  /* 0x0000000708057227 */ /* 0x000fca00078e00ff */
[----:B------:R-:W-:-:S05]  /*01b0*/  IADD3 R2, PT, PT, -R5, RZ, RZ ;  /* 0x000000ff05027210 */ /* 0x000fca0007ffe1ff */
[----:B------:R-:W-:-:S05]  /*01c0*/  IMAD R7, R0, R2, R7 ;  /* 0x0000000200077224 */ /* 0x000fca00078e0207 */
[----:B------:R-:W-:-:S13]  /*01d0*/  ISETP.GE.U32.AND P0, PT, R7, R0, PT ;  /* 0x000000000700720c */ /* 0x000fda0003f06070 */
[----:B------:R-:W-:Y:S01]  /*01e0*/  @P0 IMAD.IADD R7, R7, 0x1, -R0 ;  /* 0x0000000107070824 */ /* 0x000fe200078e0a00 */
[----:B------:R-:W-:-:S04]  /*01f0*/  @P0 IADD3 R5, PT, PT, R5, 0x1, RZ ;  /* 0x0000000105050810 */ /* 0x000fc80007ffe0ff */
[----:B------:R-:W-:-:S13]  /*0200*/  ISETP.GE.U32.AND P1, PT, R7, R0, PT ;  /* 0x000000000700720c */ /* 0x000fda0003f26070 */
[----:B------:R-:W-:Y:S02]  /*0210*/  @P1 IADD3 R5, PT, PT, R5, 0x1, RZ ;  /* 0x0000000105051810 */ /* 0x000fe40007ffe0ff */
[----:B------:R-:W-:-:S05]  /*0220*/  @!P2 LOP3.LUT R5, RZ, R0, RZ, 0x33, !PT ;  /* 0x00000000ff05a212 */ /* 0x000fca00078e33ff */
[----:B------:R-:W-:-:S05]  /*0230*/  IMAD.IADD R2, R6, 0x1, R5 ;  /* 0x0000000106027824 */ /* 0x000fca00078e0205 */
[C---:B------:R-:W-:Y:S02]  /*0240*/  LOP3.LUT R4, R2.reuse, 0x3, RZ, 0xc0, !PT ;  /* 0x0000000302047812 */ /* 0x040fe400078ec0ff */
[----:B------:R-:W-:Y:S02]  /*0250*/  ISETP.GE.U32.AND P1, PT, R2, 0x3, PT ;  /* 0x000000030200780c */ /* 0x000fe40003f26070 */
[----:B------:R-:W-:-:S13]  /*0260*/  ISETP.NE.AND P0, PT, R4, 0x3, PT ;  /* 0x000000030400780c */ /* 0x000fda0003f05270 */
[----:B-1----:R-:W-:Y:S05]  /*0270*/  @!P0 BRA `(.L_x_6) ;  /* 0x00000000003c8947 */ /* 0x002fea0003800000 */
[----:B------:R-:W0:Y:S01]  /*0280*/  LDC.64 R8, c[0x0][0x390] ;  /* 0x0000e400ff087b82 */ /* 0x000e220000000a00 */
[----:B------:R-:W-:-:S04]  /*0290*/  IADD3 R2, PT, PT, R2, 0x1, RZ ;  /* 0x0000000102027810 */ /* 0x000fc80007ffe0ff */
[----:B------:R-:W-:-:S03]  /*02a0*/  LOP3.LUT R2, R2, 0x3, RZ, 0xc0, !PT ;  /* 0x0000000302027812 */ /* 0x000fc600078ec0ff */
[----:B------:R-:W1:Y:S01]  /*02b0*/  LDC.64 R10, c[0x0][0x388] ;  /* 0x0000e200ff0a7b82 */ /* 0x000e620000000a00 */
[----:B------:R-:W-:-:S07]  /*02c0*/  IADD3 R2, PT, PT, -R2, RZ, RZ ;  /* 0x000000ff02027210 */ /* 0x000fce0007ffe1ff */
.L_x_7:
[----:B-1----:R-:W-:-:S04]  /*02d0*/  IMAD.WIDE R6, R3, 0x4, R10 ;  /* 0x0000000403067825 */ /* 0x002fc800078e020a */
[----:B0-2---:R-:W-:Y:S02]  /*02e0*/  IMAD.WIDE R4, R3, 0x4, R8 ;  /* 0x0000000403047825 */ /* 0x005fe400078e0208 */
[----:B------:R-:W2:Y:S04]  /*02f0*/  LDG.E R6, desc[UR4][R6.64] ;  /* 0x0000000406067981 */ /* 0x000ea8000c1e1900 */
[----:B------:R-:W2:Y:S01]  /*0300*/  LDG.E R13, desc[UR4][R4.64] ;  /* 0x00000004040d7981 */ /* 0x000ea2000c1e1900 */
[----:B------:R-:W-:Y:S01]  /*0310*/  VIADD R2, R2, 0x1 ;  /* 0x0000000102027836 */ /* 0x000fe20000000000 */
[----:B------:R-:W-:-:S04]  /*0320*/  IADD3 R3, PT, PT, R0, R3, RZ ;  /* 0x0000000300037210 */ /* 0x000fc80007ffe0ff */
[----:B------:R-:W-:Y:S01]  /*0330*/  ISETP.NE.AND P0, PT, R2, RZ, PT ;  /* 0x000000ff0200720c */ /* 0x000fe20003f05270 */
[----:B--2---:R-:W-:-:S05]  /*0340*/  FADD R13, R6, R13 ;  /* 0x0000000d060d7221 */ /* 0x004fca0000000000 */
[----:B------:R2:W-:Y:S07]  /*0350*/  STG.E desc[UR4][R4.64], R13 ;  /* 0x0000000d04007986 */ /* 0x0005ee000c101904 */
[----:B------:R-:W-:Y:S05]  /*0360*/  @P0 BRA `(.L_x_7) ;  /* 0xfffffffc00d80947 */ /* 0x000fea000383ffff */
.L_x_6:
[----:B------:R-:W-:Y:S05]  /*0370*/  BSYNC.RECONVERGENT B0 ;  /* 0x0000000000007941 */ /* 0x000fea0003800200 */
.L_x_5:
[----:B------:R-:W-:Y:S05]  /*0380*/  @!P1 EXIT ;  /* 0x000000000000994d */ /* 0x000fea0003800000 */
.L_x_8:
[----:B-12---:R-:W0:Y:S08]  /*0390*/  LDC.64 R4, c[0x0][0x388] ;  /* 0x0000e200ff047b82 */ /* 0x006e300000000a00 */
[----:B------:R-:W1:Y:S01]  /*03a0*/  LDC.64 R6, c[0x0][0x390] ;  /* 0x0000e400ff067b82 */ /* 0x000e620000000a00 */
[----:B0-----:R-:W-:-:S05]  /*03b0*/  IMAD.WIDE R12, R3, 0x4, R4 ;  /* 0x00000004030c7825 */ /* 0x001fca00078e0204 */
[----:B------:R-:W2:Y:S01]  /*03c0*/  LDG.E R2, desc[UR4][R12.64] ;  /* 0x000000040c027981 */ /* 0x000ea2000c1e1900 */
[----:B-1----:R-:W-:-:S05]  /*03d0*/  IMAD.WIDE R14, R3, 0x4, R6 ;  /* 0x00000004030e7825 */ /* 0x002fca00078e0206 */
[----:B------:R-:W2:Y:S01]  /*03e0*/  LDG.E R5, desc[UR4][R14.64] ;  /* 0x000000040e057981 */ /* 0x000ea2000c1e1900 */
[----:B------:R-:W-:-:S04]  /*03f0*/  IMAD.WIDE R6, R0, 0x4, R14 ;  /* 0x0000000400067825 */ /* 0x000fc800078e020e */
[----:B--2---:R-:W-:Y:S01]  /*0400*/  FADD R17, R2, R5 ;  /* 0x0000000502117221 */ /* 0x004fe20000000000 */
[----:B------:R-:W-:-:S04]  /*0410*/  IMAD.WIDE R4, R0, 0x4, R12 ;  /* 0x0000000400047825 */ /* 0x000fc800078e020c */
[----:B------:R0:W-:Y:S04]  /*0420*/  STG.E desc[UR4][R14.64], R17 ;  /* 0x000000110e007986 */ /* 0x0001e8000c101904 */
[----:B------:R-:W2:Y:S04]  /*0430*/  LDG.E R2, desc[UR4][R4.64] ;  /* 0x0000000404027981 */ /* 0x000ea8000c1e1900 */
[----:B------:R-:W2:Y:S01]  /*0440*/  LDG.E R9, desc[UR4][R6.64] ;  /* 0x0000000406097981 */ /* 0x000ea2000c1e1900 */
[----:B------:R-:W-:-:S04]  /*0450*/  IMAD.WIDE R10, R0, 0x4, R6 ;  /* 0x00000004000a7825 */ /* 0x000fc800078e0206 */
[----:B--2---:R-:W-:Y:S01]  /*0460*/  FADD R19, R2, R9 ;  /* 0x0000000902137221 */ /* 0x004fe20000000000 */
[----:B------:R-:W-:-:S04]  /*0470*/  IMAD.WIDE R8, R0, 0x4, R4 ;  /* 0x0000000400087825 */ /* 0x000fc800078e0204 */
[----:B------:R1:W-:Y:S04]  /*0480*/  STG.E desc[UR4][R6.64], R19 ;  /* 0x0000001306007986 */ /* 0x0003e8000c101904 */
[----:B------:R-:W2:Y:S04]  /*0490*/  LDG.E R2, desc[UR4][R8.64] ;  /* 0x0000000408027981 */ /* 0x000ea8000c1e1900 */
[----:B------:R-:W2:Y:S01]  /*04a0*/  LDG.E R13, desc[UR4][R10.64] ;  /* 0x000000040a0d7981 */ /* 0x000ea2000c1e1900 */
[----:B0-----:R-:W-:-:S04]  /*04b0*/  IMAD.WIDE R14, R0, 0x4, R10 ;  /* 0x00000004000e7825 */ /* 0x001fc800078e020a */
[----:B--2---:R-:W-:Y:S01]  /*04c0*/  FADD R21, R2, R13 ;  /* 0x0000000d02157221 */ /* 0x004fe20000000000 */
[----:B------:R-:W-:-:S04]  /*04d0*/  IMAD.WIDE R12, R0, 0x4, R8 ;  /* 0x00000004000c7825 */ /* 0x000fc800078e0208 */
[----:B------:R1:W-:Y:S04]  /*04e0*/  STG.E desc[UR4][R10.64], R21 ;  /* 0x000000150a007986 */ /* 0x0003e8000c101904 */
[----:B------:R-:W2:Y:S04]  /*04f0*/  LDG.E R12, desc[UR4][R12.64] ;  /* 0x000000040c0c7981 */ /* 0x000ea8000c1e1900 */
[----:B------:R-:W2:Y:S01]  /*0500*/  LDG.E R5, desc[UR4][R14.64] ;  /* 0x000000040e057981 */ /* 0x000ea2000c1e1900 */
[----:B------:R-:W-:-:S04]  /*0510*/  LEA R3, R0, R3, 0x2 ;  /* 0x0000000300037211 */ /* 0x000fc800078e10ff */
[----:B------:R-:W-:Y:S01]  /*0520*/  ISETP.GE.AND P0, PT, R3, UR6, PT ;  /* 0x0000000603007c0c */ /* 0x000fe2000bf06270 */
[----:B--2---:R-:W-:-:S05]  /*0530*/  FADD R5, R12, R5 ;  /* 0x000000050c057221 */ /* 0x004fca0000000000 */
[----:B------:R1:W-:Y:S07]  /*0540*/  STG.E desc[UR4][R14.64], R5 ;  /* 0x000000050e007986 */ /* 0x0003ee000c101904 */
[----:B------:R-:W-:Y:S05]  /*0550*/  @!P0 BRA `(.L_x_8) ;  /* 0xfffffffc008c8947 */ /* 0x000fea000383ffff */
[----:B------:R-:W-:Y:S05]  /*0560*/  EXIT ;  /* 0x000000000000794d */ /* 0x000fea0003800000 */
.L_x_9:
        /* <DEDUP_REMOVED lines=9> */
.L_x_11:


//--------------------- .nv.shared.reserved.0     --------------------------
	.section	.nv.shared.reserved.0,"aw",@nobits
	.weak		__nv_reservedSMEM_offset_0_alias
	.size		__nv_reservedSMEM_offset_0_alias, 0, 64
	.other		__nv_reservedSMEM_offset_0_alias,@"STO_CUDA_RESERVED_SHARED STV_DEFAULT"
__nv_reservedSMEM_offset_0_alias:
	.zero		0
	.zero		64


//--------------------- .nv.constant0._Z9init_arrsiPfS_ --------------------------
	.section	.nv.constant0._Z9init_arrsiPfS_,"a",@progbits
	.sectionflags	@""
	.align	4
.nv.constant0._Z9init_arrsiPfS_:
	.zero		920


//--------------------- .nv.constant0._Z3addiPfS_ --------------------------
	.section	.nv.constant0._Z3addiPfS_,"a",@progbits
	.sectionflags	@""
	.align	4
.nv.constant0._Z3addiPfS_:
	.zero		920


//--------------------- SYMBOLS --------------------------

	.type		.nv.reservedSmem.offset0,@object
	.size		.nv.reservedSmem.offset0,0x4
